//
// Generated by NVIDIA NVVM Compiler
//
// Compiler Build ID: CL-36424714
// Cuda compilation tools, release 13.0, V13.0.88
// Based on NVVM 20.0.0
//

.version 9.0
.target sm_100
.address_size 64

	// .globl	_Z12process_dataPii
.global .align 4 .b8 global_dist[4000];

.visible .entry _Z12process_dataPii(
	.param .u64 .ptr .align 1 _Z12process_dataPii_param_0,
	.param .u32 _Z12process_dataPii_param_1
)
{
	.reg .pred 	%p<2>;
	.reg .b32 	%r<7>;
	.reg .b64 	%rd<7>;

	ld.param.u64 	%rd1, [_Z12process_dataPii_param_0];
	ld.param.u32 	%r2, [_Z12process_dataPii_param_1];
	mov.u32 	%r3, %ctaid.x;
	mov.u32 	%r4, %ntid.x;
	mov.u32 	%r5, %tid.x;
	mad.lo.s32 	%r1, %r3, %r4, %r5;
	setp.ge.s32 	%p1, %r1, %r2;
	@%p1 bra 	$L__BB0_2;
	cvta.to.global.u64 	%rd2, %rd1;
	mul.wide.s32 	%rd3, %r1, 4;
	add.s64 	%rd4, %rd2, %rd3;
	ld.global.u32 	%r6, [%rd4];
	mov.u64 	%rd5, global_dist;
	add.s64 	%rd6, %rd5, %rd3;
	st.global.u32 	[%rd6], %r6;
$L__BB0_2:
	ret;

}
	// .globl	_Z14calculateCostsPiiS_iS_i
.visible .entry _Z14calculateCostsPiiS_iS_i(
	.param .u64 .ptr .align 1 _Z14calculateCostsPiiS_iS_i_param_0,
	.param .u32 _Z14calculateCostsPiiS_iS_i_param_1,
	.param .u64 .ptr .align 1 _Z14calculateCostsPiiS_iS_i_param_2,
	.param .u32 _Z14calculateCostsPiiS_iS_i_param_3,
	.param .u64 .ptr .align 1 _Z14calculateCostsPiiS_iS_i_param_4,
	.param .u32 _Z14calculateCostsPiiS_iS_i_param_5
)
{
	.reg .pred 	%p<5>;
	.reg .b32 	%r<14>;
	.reg .b64 	%rd<16>;

	ld.param.u64 	%rd3, [_Z14calculateCostsPiiS_iS_i_param_0];
	ld.param.u32 	%r4, [_Z14calculateCostsPiiS_iS_i_param_1];
	ld.param.u64 	%rd5, [_Z14calculateCostsPiiS_iS_i_param_2];
	ld.param.u32 	%r2, [_Z14calculateCostsPiiS_iS_i_param_3];
	ld.param.u64 	%rd4, [_Z14calculateCostsPiiS_iS_i_param_4];
	ld.param.u32 	%r3, [_Z14calculateCostsPiiS_iS_i_param_5];
	cvta.to.global.u64 	%rd1, %rd5;
	mov.u32 	%r1, %tid.x;
	setp.ge.s32 	%p1, %r1, %r4;
	setp.eq.s32 	%p2, %r1, %r2;
	or.pred  	%p3, %p1, %p2;
	@%p3 bra 	$L__BB1_3;
	cvta.to.global.u64 	%rd6, %rd3;
	cvta.to.global.u64 	%rd7, %rd4;
	mul.wide.u32 	%rd8, %r1, 4;
	add.s64 	%rd2, %rd6, %rd8;
	ld.global.u32 	%r5, [%rd2];
	mul.wide.s32 	%rd9, %r5, 4;
	add.s64 	%rd10, %rd7, %rd9;
	ld.global.u32 	%r6, [%rd10];
	mul.wide.s32 	%rd11, %r2, 4;
	add.s64 	%rd12, %rd6, %rd11;
	ld.global.u32 	%r7, [%rd12];
	mad.lo.s32 	%r8, %r5, %r3, %r7;
	mul.wide.s32 	%rd13, %r8, 4;
	mov.u64 	%rd14, global_dist;
	add.s64 	%rd15, %rd14, %rd13;
	ld.global.u32 	%r9, [%rd15];
	add.s32 	%r10, %r9, %r6;
	atom.global.min.s32 	%r11, [%rd1], %r10;
	ld.global.u32 	%r12, [%rd1];
	setp.ne.s32 	%p4, %r10, %r12;
	@%p4 bra 	$L__BB1_3;
	ld.global.u32 	%r13, [%rd2];
	st.global.u32 	[%rd1+4], %r13;
$L__BB1_3:
	ret;

}


// ===== COMPILED SASS (sm_100) =====

	.target	sm_100

	.elftype	@"ET_EXEC"


//--------------------- .note.nv.tkinfo           --------------------------
	.section	.note.nv.tkinfo,"",@"SHT_NOTE"
	.sectionflags	@"SHF_NOTE_NV_TKINFO"
	.tkinfo
        /*0018*/ 	.word	0x00000002
        /*0030*/ 	.string	""
        /*0030*/ 	.string	"ptxas"
        /*0030*/ 	.string	"Cuda compilation tools, release 13.0, V13.0.88"
        /*0030*/ 	.string	"Build cuda_13.0.r13.0/compiler.36424714_0"
        /*0030*/ 	.string	"-arch sm_100 -m 64 "



//--------------------- .note.nv.cuinfo           --------------------------
	.section	.note.nv.cuinfo,"",@"SHT_NOTE"
	.sectionflags	@"SHF_NOTE_NV_CUINFO"
        /*0018*/ 	.short	0x0002
        /*001a*/ 	.short	0x0064
        /*001c*/ 	.short	0x0082
	.zero		2


//--------------------- .nv.info                  --------------------------
	.section	.nv.info,"",@"SHT_CUDA_INFO"
	.align	4


	//----- nvinfo : EIATTR_REGCOUNT
	.align		4
        /*0000*/ 	.byte	0x04, 0x2f
        /*0002*/ 	.short	(.L_2 - .L_1)
	.align		4
.L_1:
        /*0004*/ 	.word	index@(_Z12process_dataPii)
        /*0008*/ 	.word	0x0000000a


	//----- nvinfo : EIATTR_FRAME_SIZE
	.align		4
.L_2:
        /*000c*/ 	.byte	0x04, 0x11
        /*000e*/ 	.short	(.L_4 - .L_3)
	.align		4
.L_3:
        /*0010*/ 	.word	index@(_Z12process_dataPii)
        /*0014*/ 	.word	0x00000000


	//----- nvinfo : EIATTR_REGCOUNT
	.align		4
.L_4:
        /*0018*/ 	.byte	0x04, 0x2f
        /*001a*/ 	.short	(.L_6 - .L_5)
	.align		4
.L_5:
        /*001c*/ 	.word	index@(_Z14calculateCostsPiiS_iS_i)
        /*0020*/ 	.word	0x00000010


	//----- nvinfo : EIATTR_FRAME_SIZE
	.align		4
.L_6:
        /*0024*/ 	.byte	0x04, 0x11
        /*0026*/ 	.short	(.L_8 - .L_7)
	.align		4
.L_7:
        /*0028*/ 	.word	index@(_Z14calculateCostsPiiS_iS_i)
        /*002c*/ 	.word	0x00000000


	//----- nvinfo : EIATTR_MIN_STACK_SIZE
	.align		4
.L_8:
        /*0030*/ 	.byte	0x04, 0x12
        /*0032*/ 	.short	(.L_10 - .L_9)
	.align		4
.L_9:
        /*0034*/ 	.word	index@(_Z14calculateCostsPiiS_iS_i)
        /*0038*/ 	.word	0x00000000


	//----- nvinfo : EIATTR_MIN_STACK_SIZE
	.align		4
.L_10:
        /*003c*/ 	.byte	0x04, 0x12
        /*003e*/ 	.short	(.L_12 - .L_11)
	.align		4
.L_11:
        /*0040*/ 	.word	index@(_Z12process_dataPii)
        /*0044*/ 	.word	0x00000000
.L_12:


//--------------------- .nv.compat                --------------------------
	.section	.nv.compat,"",@"SHT_CUDA_COMPAT_INFO"
	.align	4
        /*0000*/ 	.byte	0x02, 0x09, 0x00, 0x00, 0x02, 0x02, 0x01, 0x00, 0x02, 0x05, 0x05, 0x00, 0x03, 0x07, 0x01, 0x01
        /*0010*/ 	.byte	0x02, 0x03, 0x00, 0x00, 0x02, 0x06, 0x01, 0x00, 0x04, 0x0b, 0x08, 0x00, 0x09, 0x00, 0x00, 0x00
        /*0020*/ 	.byte	0x00, 0x00, 0x00, 0x00


//--------------------- .nv.info._Z14calculateCostsPiiS_iS_i --------------------------
	.section	.nv.info._Z14calculateCostsPiiS_iS_i,"",@"SHT_CUDA_INFO"
	.sectionflags	@""
	.align	4


	//----- nvinfo : EIATTR_CUDA_API_VERSION
	.align		4
        /*0000*/ 	.byte	0x04, 0x37
        /*0002*/ 	.short	(.L_14 - .L_13)
.L_13:
        /*0004*/ 	.word	0x00000082


	//----- nvinfo : EIATTR_KPARAM_INFO
	.align		4
.L_14:
        /*0008*/ 	.byte	0x04, 0x17
        /*000a*/ 	.short	(.L_16 - .L_15)
.L_15:
        /*000c*/ 	.word	0x00000000
        /*0010*/ 	.short	0x0005
        /*0012*/ 	.short	0x0028
        /*0014*/ 	.byte	0x00, 0xf0, 0x11, 0x00


	//----- nvinfo : EIATTR_KPARAM_INFO
	.align		4
.L_16:
        /*0018*/ 	.byte	0x04, 0x17
        /*001a*/ 	.short	(.L_18 - .L_17)
.L_17:
        /*001c*/ 	.word	0x00000000
        /*0020*/ 	.short	0x0004
        /*0022*/ 	.short	0x0020
        /*0024*/ 	.byte	0x00, 0xf5, 0x21, 0x00


	//----- nvinfo : EIATTR_KPARAM_INFO
	.align		4
.L_18:
        /*0028*/ 	.byte	0x04, 0x17
        /*002a*/ 	.short	(.L_20 - .L_19)
.L_19:
        /*002c*/ 	.word	0x00000000
        /*0030*/ 	.short	0x0003
        /*0032*/ 	.short	0x0018
        /*0034*/ 	.byte	0x00, 0xf0, 0x11, 0x00


	//----- nvinfo : EIATTR_KPARAM_INFO
	.align		4
.L_20:
        /*0038*/ 	.byte	0x04, 0x17
        /*003a*/ 	.short	(.L_22 - .L_21)
.L_21:
        /*003c*/ 	.word	0x00000000
        /*0040*/ 	.short	0x0002
        /*0042*/ 	.short	0x0010
        /*0044*/ 	.byte	0x00, 0xf5, 0x21, 0x00


	//----- nvinfo : EIATTR_KPARAM_INFO
	.align		4
.L_22:
        /*0048*/ 	.byte	0x04, 0x17
        /*004a*/ 	.short	(.L_24 - .L_23)
.L_23:
        /*004c*/ 	.word	0x00000000
        /*0050*/ 	.short	0x0001
        /*0052*/ 	.short	0x0008
        /*0054*/ 	.byte	0x00, 0xf0, 0x11, 0x00


	//----- nvinfo : EIATTR_KPARAM_INFO
	.align		4
.L_24:
        /*0058*/ 	.byte	0x04, 0x17
        /*005a*/ 	.short	(.L_26 - .L_25)
.L_25:
        /*005c*/ 	.word	0x00000000
        /*0060*/ 	.short	0x0000
        /*0062*/ 	.short	0x0000
        /*0064*/ 	.byte	0x00, 0xf5, 0x21, 0x00


	//----- nvinfo : EIATTR_SPARSE_MMA_MASK
	.align		4
.L_26:
        /*0068*/ 	.byte	0x03, 0x50
        /*006a*/ 	.short	0x0000


	//----- nvinfo : EIATTR_MAXREG_COUNT
	.align		4
        /*006c*/ 	.byte	0x03, 0x1b
        /*006e*/ 	.short	0x00ff


	//----- nvinfo : EIATTR_MERCURY_ISA_VERSION
	.align		4
        /*0070*/ 	.byte	0x03, 0x5f
        /*0072*/ 	.short	0x0101


	//----- nvinfo : EIATTR_INT_WARP_WIDE_INSTR_OFFSETS
	.align		4
        /*0074*/ 	.byte	0x04, 0x31
        /*0076*/ 	.short	(.L_28 - .L_27)


	//   ....[0]....
.L_27:
        /*0078*/ 	.word	0x00000170


	//   ....[1]....
        /*007c*/ 	.word	0x000001b0


	//----- nvinfo : EIATTR_VRC_CTA_INIT_COUNT
	.align		4
.L_28:
        /*0080*/ 	.byte	0x02, 0x4a
	.zero		1
	.zero		1


	//----- nvinfo : EIATTR_EXIT_INSTR_OFFSETS
	.align		4
        /*0084*/ 	.byte	0x04, 0x1c
        /*0086*/ 	.short	(.L_30 - .L_29)


	//   ....[0]....
.L_29:
        /*0088*/ 	.word	0x00000060


	//   ....[1]....
        /*008c*/ 	.word	0x00000200


	//   ....[2]....
        /*0090*/ 	.word	0x00000230


	//----- nvinfo : EIATTR_CBANK_PARAM_SIZE
	.align		4
.L_30:
        /*0094*/ 	.byte	0x03, 0x19
        /*0096*/ 	.short	0x002c


	//----- nvinfo : EIATTR_PARAM_CBANK
	.align		4
        /*0098*/ 	.byte	0x04, 0x0a
        /*009a*/ 	.short	(.L_32 - .L_31)
	.align		4
.L_31:
        /*009c*/ 	.word	index@(.nv.constant0._Z14calculateCostsPiiS_iS_i)
        /*00a0*/ 	.short	0x0380
        /*00a2*/ 	.short	0x002c


	//----- nvinfo : EIATTR_SW_WAR
	.align		4
.L_32:
        /*00a4*/ 	.byte	0x04, 0x36
        /*00a6*/ 	.short	(.L_34 - .L_33)
.L_33:
        /*00a8*/ 	.word	0x00000008
.L_34:


//--------------------- .nv.info._Z12process_dataPii --------------------------
	.section	.nv.info._Z12process_dataPii,"",@"SHT_CUDA_INFO"
	.sectionflags	@""
	.align	4


	//----- nvinfo : EIATTR_CUDA_API_VERSION
	.align		4
        /*0000*/ 	.byte	0x04, 0x37
        /*0002*/ 	.short	(.L_36 - .L_35)
.L_35:
        /*0004*/ 	.word	0x00000082


	//----- nvinfo : EIATTR_KPARAM_INFO
	.align		4
.L_36:
        /*0008*/ 	.byte	0x04, 0x17
        /*000a*/ 	.short	(.L_38 - .L_37)
.L_37:
        /*000c*/ 	.word	0x00000000
        /*0010*/ 	.short	0x0001
        /*0012*/ 	.short	0x0008
        /*0014*/ 	.byte	0x00, 0xf0, 0x11, 0x00


	//----- nvinfo : EIATTR_KPARAM_INFO
	.align		4
.L_38:
        /*0018*/ 	.byte	0x04, 0x17
        /*001a*/ 	.short	(.L_40 - .L_39)
.L_39:
        /*001c*/ 	.word	0x00000000
        /*0020*/ 	.short	0x0000
        /*0022*/ 	.short	0x0000
        /*0024*/ 	.byte	0x00, 0xf5, 0x21, 0x00


	//----- nvinfo : EIATTR_SPARSE_MMA_MASK
	.align		4
.L_40:
        /*0028*/ 	.byte	0x03, 0x50
        /*002a*/ 	.short	0x0000


	//----- nvinfo : EIATTR_MAXREG_COUNT
	.align		4
        /*002c*/ 	.byte	0x03, 0x1b
        /*002e*/ 	.short	0x00ff


	//----- nvinfo : EIATTR_MERCURY_ISA_VERSION
	.align		4
        /*0030*/ 	.byte	0x03, 0x5f
        /*0032*/ 	.short	0x0101


	//----- nvinfo : EIATTR_VRC_CTA_INIT_COUNT
	.align		4
        /*0034*/ 	.byte	0x02, 0x4a
	.zero		1
	.zero		1


	//----- nvinfo : EIATTR_EXIT_INSTR_OFFSETS
	.align		4
        /*0038*/ 	.byte	0x04, 0x1c
        /*003a*/ 	.short	(.L_42 - .L_41)


	//   ....[0]....
.L_41:
        /*003c*/ 	.word	0x00000070


	//   ....[1]....
        /*0040*/ 	.word	0x000000f0


	//----- nvinfo : EIATTR_CBANK_PARAM_SIZE
	.align		4
.L_42:
        /*0044*/ 	.byte	0x03, 0x19
        /*0046*/ 	.short	0x000c


	//----- nvinfo : EIATTR_PARAM_CBANK
	.align		4
        /*0048*/ 	.byte	0x04, 0x0a
        /*004a*/ 	.short	(.L_44 - .L_43)
	.align		4
.L_43:
        /*004c*/ 	.word	index@(.nv.constant0._Z12process_dataPii)
        /*0050*/ 	.short	0x0380
        /*0052*/ 	.short	0x000c


	//----- nvinfo : EIATTR_SW_WAR
	.align		4
.L_44:
        /*0054*/ 	.byte	0x04, 0x36
        /*0056*/ 	.short	(.L_46 - .L_45)
.L_45:
        /*0058*/ 	.word	0x00000008
.L_46:


//--------------------- .nv.callgraph             --------------------------
	.section	.nv.callgraph,"",@"SHT_CUDA_CALLGRAPH"
	.align	4
	.sectionentsize	8
	.align		4
        /*0000*/ 	.word	0x00000000
	.align		4
        /*0004*/ 	.word	0xffffffff
	.align		4
        /*0008*/ 	.word	0x00000000
	.align		4
        /*000c*/ 	.word	0xfffffffe
	.align		4
        /*0010*/ 	.word	0x00000000
	.align		4
        /*0014*/ 	.word	0xfffffffd
	.align		4
        /*0018*/ 	.word	0x00000000
	.align		4
        /*001c*/ 	.word	0xfffffffc


//--------------------- .nv.constant4             --------------------------
	.section	.nv.constant4,"a",@progbits
	.align	8
	.align		8
.nv.constant4:
        /*0000*/ 	.dword	global_dist


//--------------------- .text._Z14calculateCostsPiiS_iS_i --------------------------
	.section	.text._Z14calculateCostsPiiS_iS_i,"ax",@progbits
	.align	128
        .global         _Z14calculateCostsPiiS_iS_i
        .type           _Z14calculateCostsPiiS_iS_i,@function
        .size           _Z14calculateCostsPiiS_iS_i,(.L_x_2 - _Z14calculateCostsPiiS_iS_i)
        .other          _Z14calculateCostsPiiS_iS_i,@"STO_CUDA_ENTRY STV_DEFAULT"
_Z14calculateCostsPiiS_iS_i:
.text._Z14calculateCostsPiiS_iS_i:
[----:B------:R-:W-:Y:S01]  /*0000*/  LDC R1, c[0x0][0x37c] ;  /* 0x0000df00ff017b82 */ /* 0x000fe20000000800 */
[----:B------:R-:W0:Y:S07]  /*0010*/  S2R R5, SR_TID.X ;  /* 0x0000000000057919 */ /* 0x000e2e0000002100 */
[----:B------:R-:W0:Y:S01]  /*0020*/  LDC R6, c[0x0][0x398] ;  /* 0x0000e600ff067b82 */ /* 0x000e220000000800 */
[----:B------:R-:W1:Y:S01]  /*0030*/  LDCU UR4, c[0x0][0x388] ;  /* 0x00007100ff0477ac */ /* 0x000e620008000800 */
[----:B0-----:R-:W-:-:S04]  /*0040*/  ISETP.NE.AND P0, PT, R5, R6, PT ;  /* 0x000000060500720c */ /* 0x001fc80003f05270 */
[----:B-1----:R-:W-:-:S13]  /*0050*/  ISETP.GE.OR P0, PT, R5, UR4, !P0 ;  /* 0x0000000405007c0c */ /* 0x002fda000c706670 */
[----:B------:R-:W-:Y:S05]  /*0060*/  @P0 EXIT ;  /* 0x000000000000094d */ /* 0x000fea0003800000 */
[----:B------:R-:W0:Y:S01]  /*0070*/  LDC.64 R2, c[0x0][0x380] ;  /* 0x0000e000ff027b82 */ /* 0x000e220000000a00 */
[----:B------:R-:W1:Y:S01]  /*0080*/  LDCU.64 UR6, c[0x0][0x358] ;  /* 0x00006b00ff0677ac */ /* 0x000e620008000a00 */
[----:B------:R-:W2:Y:S06]  /*0090*/  LDCU UR4, c[0x0][0x3a8] ;  /* 0x00007500ff0477ac */ /* 0x000eac0008000800 */
[----:B------:R-:W3:Y:S01]  /*00a0*/  LDC.64 R8, c[0x4][RZ] ;  /* 0x01000000ff087b82 */ /* 0x000ee20000000a00 */
[----:B0-----:R-:W-:-:S04]  /*00b0*/  IMAD.WIDE R6, R6, 0x4, R2 ;  /* 0x0000000406067825 */ /* 0x001fc800078e0202 */
[----:B------:R-:W-:Y:S02]  /*00c0*/  IMAD.WIDE.U32 R2, R5, 0x4, R2 ;  /* 0x0000000405027825 */ /* 0x000fe400078e0002 */
[----:B-1----:R-:W2:Y:S01]  /*00d0*/  LDG.E R6, desc[UR6][R6.64] ;  /* 0x0000000606067981 */ /* 0x002ea2000c1e1900 */
[----:B------:R-:W0:Y:S03]  /*00e0*/  LDC.64 R4, c[0x0][0x3a0] ;  /* 0x0000e800ff047b82 */ /* 0x000e260000000a00 */
[----:B------:R-:W2:Y:S01]  /*00f0*/  LDG.E R11, desc[UR6][R2.64] ;  /* 0x00000006020b7981 */ /* 0x000ea2000c1e1900 */
[----:B------:R-:W1:Y:S01]  /*0100*/  S2R R10, SR_LANEID ;  /* 0x00000000000a7919 */ /* 0x000e620000000000 */
[C---:B--2---:R-:W-:Y:S02]  /*0110*/  IMAD R13, R11.reuse, UR4, R6 ;  /* 0x000000040b0d7c24 */ /* 0x044fe4000f8e0206 */
[----:B0-----:R-:W-:-:S04]  /*0120*/  IMAD.WIDE R4, R11, 0x4, R4 ;  /* 0x000000040b047825 */ /* 0x001fc800078e0204 */
[----:B---3--:R-:W-:Y:S02]  /*0130*/  IMAD.WIDE R8, R13, 0x4, R8 ;  /* 0x000000040d087825 */ /* 0x008fe400078e0208 */
[----:B------:R-:W2:Y:S04]  /*0140*/  LDG.E R4, desc[UR6][R4.64] ;  /* 0x0000000604047981 */ /* 0x000ea8000c1e1900 */
[----:B------:R-:W2:Y:S01]  /*0150*/  LDG.E R9, desc[UR6][R8.64] ;  /* 0x0000000608097981 */ /* 0x000ea2000c1e1900 */
[----:B------:R-:W0:Y:S01]  /*0160*/  LDC.64 R6, c[0x0][0x390] ;  /* 0x0000e400ff067b82 */ /* 0x000e220000000a00 */
[----:B------:R-:W-:Y:S02]  /*0170*/  VOTEU.ANY UR4, UPT, PT ;  /* 0x0000000000047886 */ /* 0x000fe400038e0100 */
[----:B------:R-:W-:-:S06]  /*0180*/  UFLO.U32 UR4, UR4 ;  /* 0x00000004000472bd */ /* 0x000fcc00080e0000 */
[----:B-1----:R-:W-:Y:S02]  /*0190*/  ISETP.EQ.U32.AND P0, PT, R10, UR4, PT ;  /* 0x000000040a007c0c */ /* 0x002fe4000bf02070 */
[----:B--2---:R-:W-:-:S04]  /*01a0*/  IADD3 R0, PT, PT, R4, R9, RZ ;  /* 0x0000000904007210 */ /* 0x004fc80007ffe0ff */
[----:B------:R-:W-:-:S13]  /*01b0*/  CREDUX.MIN.S32 UR5, R0 ;  /* 0x00000000000572cc */ /* 0x000fda0000008200 */
[----:B------:R-:W-:-:S05]  /*01c0*/  MOV R11, UR5 ;  /* 0x00000005000b7c02 */ /* 0x000fca0008000f00 */
[----:B0-----:R0:W-:Y:S04]  /*01d0*/  @P0 REDG.E.MIN.S32.STRONG.GPU desc[UR6][R6.64], R11 ;  /* 0x0000000b0600098e */ /* 0x0011e8000c92e306 */
[----:B------:R-:W2:Y:S02]  /*01e0*/  LDG.E R5, desc[UR6][R6.64] ;  /* 0x0000000606057981 */ /* 0x000ea4000c1e1900 */
[----:B--2---:R-:W-:-:S13]  /*01f0*/  ISETP.NE.AND P0, PT, R0, R5, PT ;  /* 0x000000050000720c */ /* 0x004fda0003f05270 */
[----:B0-----:R-:W-:Y:S05]  /*0200*/  @P0 EXIT ;  /* 0x000000000000094d */ /* 0x001fea0003800000 */
[----:B------:R-:W2:Y:S04]  /*0210*/  LDG.E R3, desc[UR6][R2.64] ;  /* 0x0000000602037981 */ /* 0x000ea8000c1e1900 */
[----:B--2---:R-:W-:Y:S01]  /*0220*/  STG.E desc[UR6][R6.64+0x4], R3 ;  /* 0x0000040306007986 */ /* 0x004fe2000c101906 */
[----:B------:R-:W-:Y:S05]  /*0230*/  EXIT ;  /* 0x000000000000794d */ /* 0x000fea0003800000 */
.L_x_0:
[----:B------:R-:W-:-:S00]  /*0240*/  BRA `(.L_x_0) ;  /* 0xfffffffc00fc7947 */ /* 0x000fc0000383ffff */
[----:B------:R-:W-:-:S00]  /*0250*/  NOP ;  /* 0x0000000000007918 */ /* 0x000fc00000000000 */
        /* <DEDUP_REMOVED lines=10> */
.L_x_2:


//--------------------- .text._Z12process_dataPii --------------------------
	.section	.text._Z12process_dataPii,"ax",@progbits
	.align	128
        .global         _Z12process_dataPii
        .type           _Z12process_dataPii,@function
        .size           _Z12process_dataPii,(.L_x_3 - _Z12process_dataPii)
        .other          _Z12process_dataPii,@"STO_CUDA_ENTRY STV_DEFAULT"
_Z12process_dataPii:
.text._Z12process_dataPii:
[----:B------:R-:W-:Y:S01]  /*0000*/  LDC R1, c[0x0][0x37c] ;  /* 0x0000df00ff017b82 */ /* 0x000fe20000000800 */
[----:B------:R-:W0:Y:S07]  /*0010*/  S2R R0, SR_TID.X ;  /* 0x0000000000007919 */ /* 0x000e2e0000002100 */
[----:B------:R-:W0:Y:S01]  /*0020*/  S2UR UR4, SR_CTAID.X ;  /* 0x00000000000479c3 */ /* 0x000e220000002500 */
[----:B------:R-:W1:Y:S07]  /*0030*/  LDCU UR5, c[0x0][0x388] ;  /* 0x00007100ff0577ac */ /* 0x000e6e0008000800 */
[----:B------:R-:W0:Y:S02]  /*0040*/  LDC R7, c[0x0][0x360] ;  /* 0x0000d800ff077b82 */ /* 0x000e240000000800 */
[----:B0-----:R-:W-:-:S05]  /*0050*/  IMAD R7, R7, UR4, R0 ;  /* 0x0000000407077c24 */ /* 0x001fca000f8e0200 */
[----:B-1----:R-:W-:-:S13]  /*0060*/  ISETP.GE.AND P0, PT, R7, UR5, PT ;  /* 0x0000000507007c0c */ /* 0x002fda000bf06270 */
[----:B------:R-:W-:Y:S05]  /*0070*/  @P0 EXIT ;  /* 0x000000000000094d */ /* 0x000fea0003800000 */
[----:B------:R-:W0:Y:S01]  /*0080*/  LDC.64 R2, c[0x0][0x380] ;  /* 0x0000e000ff027b82 */ /* 0x000e220000000a00 */
[----:B------:R-:W1:Y:S07]  /*0090*/  LDCU.64 UR4, c[0x0][0x358] ;  /* 0x00006b00ff0477ac */ /* 0x000e6e0008000a00 */
[----:B------:R-:W2:Y:S01]  /*00a0*/  LDC.64 R4, c[0x4][RZ] ;  /* 0x01000000ff047b82 */ /* 0x000ea20000000a00 */
[----:B0-----:R-:W-:-:S06]  /*00b0*/  IMAD.WIDE R2, R7, 0x4, R2 ;  /* 0x0000000407027825 */ /* 0x001fcc00078e0202 */
[----:B-1----:R-:W3:Y:S01]  /*00c0*/  LDG.E R3, desc[UR4][R2.64] ;  /* 0x0000000402037981 */ /* 0x002ee2000c1e1900 */
[----:B--2---:R-:W-:-:S05]  /*00d0*/  IMAD.WIDE R4, R7, 0x4, R4 ;  /* 0x0000000407047825 */ /* 0x004fca00078e0204 */
[----:B---3--:R-:W-:Y:S01]  /*00e0*/  STG.E desc[UR4][R4.64], R3 ;  /* 0x0000000304007986 */ /* 0x008fe2000c101904 */
[----:B------:R-:W-:Y:S05]  /*00f0*/  EXIT ;  /* 0x000000000000794d */ /* 0x000fea0003800000 */
.L_x_1:
        /* <DEDUP_REMOVED lines=16> */
.L_x_3:


//--------------------- .nv.shared.reserved.0     --------------------------
	.section	.nv.shared.reserved.0,"aw",@nobits
	.weak		__nv_reservedSMEM_offset_0_alias
	.size		__nv_reservedSMEM_offset_0_alias, 0, 64
	.other		__nv_reservedSMEM_offset_0_alias,@"STO_CUDA_RESERVED_SHARED STV_DEFAULT"
__nv_reservedSMEM_offset_0_alias:
	.zero		0
	.zero		64


//--------------------- .nv.global                --------------------------
	.section	.nv.global,"aw",@nobits
	.align	4
.nv.global:
	.type		global_dist,@object
	.size		global_dist,(.L_0 - global_dist)
global_dist:
	.zero		4000
.L_0:


//--------------------- .nv.constant0._Z14calculateCostsPiiS_iS_i --------------------------
	.section	.nv.constant0._Z14calculateCostsPiiS_iS_i,"a",@progbits
	.sectionflags	@""
	.align	4
.nv.constant0._Z14calculateCostsPiiS_iS_i:
	.zero		940


//--------------------- .nv.constant0._Z12process_dataPii --------------------------
	.section	.nv.constant0._Z12process_dataPii,"a",@progbits
	.sectionflags	@""
	.align	4
.nv.constant0._Z12process_dataPii:
	.zero		908


//--------------------- SYMBOLS --------------------------

	.type		.nv.reservedSmem.offset0,@object
	.size		.nv.reservedSmem.offset0,0x4
